	.headerflags	@"EF_CUDA_TEXMODE_UNIFIED EF_CUDA_64BIT_ADDRESS EF_CUDA_ACCELERATORS EF_CUDA_SM90 EF_CUDA_VIRTUAL_SM(EF_CUDA_SM90)"
	.elftype	@"ET_EXEC"


//--------------------- .nv.info                  --------------------------
	.section	.nv.info,"",@"SHT_CUDA_INFO"
	.align	4


	//----- nvinfo : EIATTR_REGCOUNT
	.align		4
        /*0000*/ 	.byte	0x04, 0x2f
        /*0002*/ 	.short	(.L_1 - .L_0)
	.align		4
.L_0:
        /*0004*/ 	.word	index@(triton_poi_fused_convolution_leaky_relu_4)
        /*0008*/ 	.word	0x00000024


	//----- nvinfo : EIATTR_MIN_STACK_SIZE
	.align		4
.L_1:
        /*000c*/ 	.byte	0x04, 0x12
        /*000e*/ 	.short	(.L_3 - .L_2)
	.align		4
.L_2:
        /*0010*/ 	.word	index@(triton_poi_fused_convolution_leaky_relu_4)
        /*0014*/ 	.word	0x00000000


	//----- nvinfo : EIATTR_FRAME_SIZE
	.align		4
.L_3:
        /*0018*/ 	.byte	0x04, 0x11
        /*001a*/ 	.short	(.L_5 - .L_4)
	.align		4
.L_4:
        /*001c*/ 	.word	index@(triton_poi_fused_convolution_leaky_relu_4)
        /*0020*/ 	.word	0x00000000


	//----- nvinfo : EIATTR_MIN_STACK_SIZE
	.align		4
.L_5:
        /*0024*/ 	.byte	0x04, 0x12
        /*0026*/ 	.short	(.L_7 - .L_6)
	.align		4
.L_6:
        /*0028*/ 	.word	index@(triton_poi_fused_convolution_leaky_relu_4)
        /*002c*/ 	.word	0x00000000
.L_7:


//--------------------- .nv.info.triton_poi_fused_convolution_leaky_relu_4 --------------------------
	.section	.nv.info.triton_poi_fused_convolution_leaky_relu_4,"",@"SHT_CUDA_INFO"
	.sectionflags	@""
	.align	4


	//----- nvinfo : EIATTR_CUDA_API_VERSION
	.align		4
        /*0000*/ 	.byte	0x04, 0x37
        /*0002*/ 	.short	(.L_9 - .L_8)
.L_8:
        /*0004*/ 	.word	0x0000007c


	//----- nvinfo : EIATTR_KPARAM_INFO
	.align		4
.L_9:
        /*0008*/ 	.byte	0x04, 0x17
        /*000a*/ 	.short	(.L_11 - .L_10)
.L_10:
        /*000c*/ 	.word	0x00000000
        /*0010*/ 	.short	0x0005
        /*0012*/ 	.short	0x0024
        /*0014*/ 	.byte	0x00, 0xf0, 0x11, 0x00


	//----- nvinfo : EIATTR_KPARAM_INFO
	.align		4
.L_11:
        /*0018*/ 	.byte	0x04, 0x17
        /*001a*/ 	.short	(.L_13 - .L_12)
.L_12:
        /*001c*/ 	.word	0x00000000
        /*0020*/ 	.short	0x0004
        /*0022*/ 	.short	0x0020
        /*0024*/ 	.byte	0x00, 0xf0, 0x11, 0x00


	//----- nvinfo : EIATTR_KPARAM_INFO
	.align		4
.L_13:
        /*0028*/ 	.byte	0x04, 0x17
        /*002a*/ 	.short	(.L_15 - .L_14)
.L_14:
        /*002c*/ 	.word	0x00000000
        /*0030*/ 	.short	0x0003
        /*0032*/ 	.short	0x0018
        /*0034*/ 	.byte	0x00, 0xf4, 0x21, 0x00


	//----- nvinfo : EIATTR_KPARAM_INFO
	.align		4
.L_15:
        /*0038*/ 	.byte	0x04, 0x17
        /*003a*/ 	.short	(.L_17 - .L_16)
.L_16:
        /*003c*/ 	.word	0x00000000
        /*0040*/ 	.short	0x0002
        /*0042*/ 	.short	0x0010
        /*0044*/ 	.byte	0x00, 0xf4, 0x21, 0x00


	//----- nvinfo : EIATTR_KPARAM_INFO
	.align		4
.L_17:
        /*0048*/ 	.byte	0x04, 0x17
        /*004a*/ 	.short	(.L_19 - .L_18)
.L_18:
        /*004c*/ 	.word	0x00000000
        /*0050*/ 	.short	0x0001
        /*0052*/ 	.short	0x0008
        /*0054*/ 	.byte	0x00, 0xf4, 0x21, 0x00


	//----- nvinfo : EIATTR_KPARAM_INFO
	.align		4
.L_19:
        /*0058*/ 	.byte	0x04, 0x17
        /*005a*/ 	.short	(.L_21 - .L_20)
.L_20:
        /*005c*/ 	.word	0x00000000
        /*0060*/ 	.short	0x0000
        /*0062*/ 	.short	0x0000
        /*0064*/ 	.byte	0x00, 0xf4, 0x21, 0x00


	//----- nvinfo : EIATTR_SPARSE_MMA_MASK
	.align		4
.L_21:
        /*0068*/ 	.byte	0x03, 0x50
        /*006a*/ 	.short	0x0000


	//----- nvinfo : EIATTR_MAXREG_COUNT
	.align		4
        /*006c*/ 	.byte	0x03, 0x1b
        /*006e*/ 	.short	0x00ff


	//----- nvinfo : EIATTR_EXIT_INSTR_OFFSETS
	.align		4
        /*0070*/ 	.byte	0x04, 0x1c
        /*0072*/ 	.short	(.L_23 - .L_22)


	//   ....[0]....
.L_22:
        /*0074*/ 	.word	0x00000cd0


	//   ....[1]....
        /*0078*/ 	.word	0x00000d20


	//----- nvinfo : EIATTR_REQNTID
	.align		4
.L_23:
        /*007c*/ 	.byte	0x04, 0x10
        /*007e*/ 	.short	(.L_25 - .L_24)
.L_24:
        /*0080*/ 	.word	0x00000080
        /*0084*/ 	.word	0x00000001
        /*0088*/ 	.word	0x00000001


	//----- nvinfo : EIATTR_CBANK_PARAM_SIZE
	.align		4
.L_25:
        /*008c*/ 	.byte	0x03, 0x19
        /*008e*/ 	.short	0x0028


	//----- nvinfo : EIATTR_PARAM_CBANK
	.align		4
        /*0090*/ 	.byte	0x04, 0x0a
        /*0092*/ 	.short	(.L_27 - .L_26)
	.align		4
.L_26:
        /*0094*/ 	.word	index@(.nv.constant0.triton_poi_fused_convolution_leaky_relu_4)
        /*0098*/ 	.short	0x0210
        /*009a*/ 	.short	0x0028


	//----- nvinfo : EIATTR_SW_WAR
	.align		4
.L_27:
        /*009c*/ 	.byte	0x04, 0x36
        /*009e*/ 	.short	(.L_29 - .L_28)
.L_28:
        /*00a0*/ 	.word	0x00000008
.L_29:


//--------------------- .nv.callgraph             --------------------------
	.section	.nv.callgraph,"",@"SHT_CUDA_CALLGRAPH"
	.align	4
	.sectionentsize	8
	.align		4
        /*0000*/ 	.word	0x00000000
	.align		4
        /*0004*/ 	.word	0xffffffff
	.align		4
        /*0008*/ 	.word	0x00000000
	.align		4
        /*000c*/ 	.word	0xfffffffe
	.align		4
        /*0010*/ 	.word	0x00000000
	.align		4
        /*0014*/ 	.word	0xfffffffd
	.align		4
        /*0018*/ 	.word	0x00000000
	.align		4
        /*001c*/ 	.word	0xfffffffc


//--------------------- .text.triton_poi_fused_convolution_leaky_relu_4 --------------------------
	.section	.text.triton_poi_fused_convolution_leaky_relu_4,"ax",@progbits
	.sectionflags	@"SHF_BARRIERS=1"
	.align	128
        .global         triton_poi_fused_convolution_leaky_relu_4
        .type           triton_poi_fused_convolution_leaky_relu_4,@function
        .size           triton_poi_fused_convolution_leaky_relu_4,(.L_x_1 - triton_poi_fused_convolution_leaky_relu_4)
        .other          triton_poi_fused_convolution_leaky_relu_4,@"STO_CUDA_ENTRY STV_DEFAULT"
triton_poi_fused_convolution_leaky_relu_4:
.text.triton_poi_fused_convolution_leaky_relu_4:
[----:B------:R-:W0:Y:S01]  /*0000*/  LDC R1, c[0x0][0x28] ;  /* 0x00000a00ff017b82 */ /* 0x000e220000000800 */
[----:B------:R-:W1:Y:S07]  /*0010*/  S2R R17, SR_TID.X ;  /* 0x0000000000117919 */ /* 0x000e6e0000002100 */
[----:B------:R-:W2:Y:S01]  /*0020*/  LDC.64 R2, c[0x0][0x210] ;  /* 0x00008400ff027b82 */ /* 0x000ea20000000a00 */
[----:B------:R-:W-:Y:S02]  /*0030*/  CS2R R8, SRZ ;  /* 0x0000000000087805 */ /* 0x000fe4000001ff00 */
[----:B------:R-:W-:Y:S01]  /*0040*/  CS2R R10, SRZ ;  /* 0x00000000000a7805 */ /* 0x000fe2000001ff00 */
[----:B------:R-:W3:Y:S01]  /*0050*/  S2R R0, SR_CTAID.Y ;  /* 0x0000000000007919 */ /* 0x000ee20000002600 */
[----:B------:R-:W-:Y:S01]  /*0060*/  ULDC.64 UR6, c[0x0][0x208] ;  /* 0x0000820000067ab9 */ /* 0x000fe20000000a00 */
[----:B------:R-:W-:Y:S01]  /*0070*/  CS2R R20, SRZ ;  /* 0x0000000000147805 */ /* 0x000fe2000001ff00 */
[----:B------:R-:W4:Y:S01]  /*0080*/  S2R R16, SR_CTAID.X ;  /* 0x0000000000107919 */ /* 0x000f220000002500 */
[----:B------:R-:W5:Y:S08]  /*0090*/  LDC.64 R4, c[0x0][0x218] ;  /* 0x00008600ff047b82 */ /* 0x000f700000000a00 */
[----:B------:R-:W2:Y:S01]  /*00a0*/  S2UR UR5, SR_CgaCtaId ;  /* 0x00000000000579c3 */ /* 0x000ea20000008800 */
[----:B------:R-:W-:Y:S01]  /*00b0*/  UMOV UR4, 0x400 ;  /* 0x0000040000047882 */ /* 0x000fe20000000000 */
[----:B------:R-:W-:Y:S01]  /*00c0*/  ULDC.64 UR8, c[0x0][0x220] ;  /* 0x0000880000087ab9 */ /* 0x000fe20000000a00 */
[----:B-1----:R-:W-:Y:S01]  /*00d0*/  SHF.R.U32.HI R13, RZ, 0x3, R17 ;  /* 0x00000003ff0d7819 */ /* 0x002fe20000011611 */
[----:B------:R-:W-:-:S02]  /*00e0*/  IMAD.SHL.U32 R15, R17, 0x4, RZ ;  /* 0x00000004110f7824 */ /* 0x000fc400078e00ff */
[----:B---3--:R-:W-:Y:S01]  /*00f0*/  IMAD.SHL.U32 R14, R0, 0x20, RZ ;  /* 0x00000020000e7824 */ /* 0x008fe200078e00ff */
[----:B------:R-:W-:Y:S02]  /*0100*/  SHF.R.S32.HI R25, RZ, 0x1a, R0 ;  /* 0x0000001aff197819 */ /* 0x000fe40000011400 */
[----:B------:R-:W-:Y:S01]  /*0110*/  SGXT.U32 R13, R13, 0x4 ;  /* 0x000000040d0d781a */ /* 0x000fe20000000000 */
[----:B----4-:R-:W-:Y:S01]  /*0120*/  IMAD.SHL.U32 R16, R16, 0x20, RZ ;  /* 0x0000002010107824 */ /* 0x010fe200078e00ff */
[----:B------:R-:W-:Y:S02]  /*0130*/  SGXT R25, R25, 0x1 ;  /* 0x000000011919781a */ /* 0x000fe40000000200 */
[----:B------:R-:W-:Y:S02]  /*0140*/  LOP3.LUT R0, R14, R13, RZ, 0xfc, !PT ;  /* 0x0000000d0e007212 */ /* 0x000fe400078efcff */
[----:B------:R-:W-:Y:S02]  /*0150*/  LOP3.LUT R23, R16, 0x1c, R15, 0xf8, !PT ;  /* 0x0000001c10177812 */ /* 0x000fe400078ef80f */
[----:B------:R-:W-:-:S02]  /*0160*/  LEA.HI R6, R25, R0, RZ, 0x6 ;  /* 0x0000000019067211 */ /* 0x000fc400078f30ff */
[----:B------:R-:W-:Y:S02]  /*0170*/  ISETP.GE.AND P0, PT, R23, 0x844, PT ;  /* 0x000008441700780c */ /* 0x000fe40003f06270 */
[----:B------:R-:W-:Y:S02]  /*0180*/  LOP3.LUT R7, R6, 0xffffffc0, RZ, 0xc0, !PT ;  /* 0xffffffc006077812 */ /* 0x000fe400078ec0ff */
[C---:B------:R-:W-:Y:S02]  /*0190*/  ISETP.LT.AND P1, PT, R0.reuse, 0x100, !P0 ;  /* 0x000001000000780c */ /* 0x040fe40004721270 */
[C---:B------:R-:W-:Y:S01]  /*01a0*/  ISETP.GE.AND P2, PT, R0.reuse, 0x100, PT ;  /* 0x000001000000780c */ /* 0x040fe20003f46270 */
[C---:B------:R-:W-:Y:S02]  /*01b0*/  IMAD.IADD R19, R0.reuse, 0x1, -R7 ;  /* 0x0000000100137824 */ /* 0x040fe400078e0a07 */
[----:B------:R-:W-:Y:S01]  /*01c0*/  IMAD R7, R0, 0x844, R23 ;  /* 0x0000084400077824 */ /* 0x000fe200078e0217 */
[----:B------:R-:W-:Y:S01]  /*01d0*/  LOP3.LUT R0, R14, 0x10, R13, 0xfe, !PT ;  /* 0x000000100e007812 */ /* 0x000fe200078efe0d */
[----:B-----5:R-:W-:-:S03]  /*01e0*/  IMAD.WIDE R18, R19, 0x4, R4 ;  /* 0x0000000413127825 */ /* 0x020fc600078e0204 */
[----:B------:R-:W-:Y:S01]  /*01f0*/  LEA.HI R25, R25, R0, RZ, 0x6 ;  /* 0x0000000019197211 */ /* 0x000fe200078f30ff */
[----:B--2---:R-:W-:-:S03]  /*0200*/  IMAD.WIDE R6, R7, 0x4, R2 ;  /* 0x0000000407067825 */ /* 0x004fc600078e0202 */
[----:B------:R-:W-:Y:S02]  /*0210*/  LOP3.LUT R25, R25, 0xffffffc0, RZ, 0xc0, !PT ;  /* 0xffffffc019197812 */ /* 0x000fe400078ec0ff */
[C---:B------:R-:W-:Y:S01]  /*0220*/  ISETP.LT.AND P0, PT, R0.reuse, 0x100, !P0 ;  /* 0x000001000000780c */ /* 0x040fe20004701270 */
[----:B------:R1:W2:Y:S01]  /*0230*/  @P1 LDG.E.EL.128 R8, desc[UR6][R6.64] ;  /* 0x0000000606081981 */ /* 0x0002a2000c2e1d00 */
[C---:B------:R-:W-:Y:S01]  /*0240*/  ISETP.GE.AND P1, PT, R0.reuse, 0x100, PT ;  /* 0x000001000000780c */ /* 0x040fe20003f26270 */
[C---:B------:R-:W-:Y:S02]  /*0250*/  IMAD.IADD R25, R0.reuse, 0x1, -R25 ;  /* 0x0000000100197824 */ /* 0x040fe400078e0a19 */
[----:B------:R-:W-:Y:S01]  /*0260*/  IMAD R27, R0, 0x844, R23 ;  /* 0x00000844001b7824 */ /* 0x000fe200078e0217 */
[----:B------:R3:W2:Y:S01]  /*0270*/  @!P2 LDG.E.EL R21, desc[UR6][R18.64] ;  /* 0x000000061215a981 */ /* 0x0006a2000c2e1900 */
[----:B------:R-:W-:Y:S01]  /*0280*/  IMAD.WIDE R22, R25, 0x4, R4 ;  /* 0x0000000419167825 */ /* 0x000fe200078e0204 */
[----:B------:R-:W-:-:S02]  /*0290*/  CS2R R4, SRZ ;  /* 0x0000000000047805 */ /* 0x000fc4000001ff00 */
[----:B-1----:R-:W-:Y:S01]  /*02a0*/  CS2R R6, SRZ ;  /* 0x0000000000067805 */ /* 0x002fe2000001ff00 */
[----:B------:R-:W-:-:S04]  /*02b0*/  IMAD.WIDE R2, R27, 0x4, R2 ;  /* 0x000000041b027825 */ /* 0x000fc800078e0202 */
[----:B------:R-:W4:Y:S04]  /*02c0*/  @!P1 LDG.E.EL R20, desc[UR6][R22.64] ;  /* 0x0000000616149981 */ /* 0x000f28000c2e1900 */
[----:B------:R1:W4:Y:S01]  /*02d0*/  @P0 LDG.E.EL.128 R4, desc[UR6][R2.64] ;  /* 0x0000000602040981 */ /* 0x000322000c2e1d00 */
[C---:B---3--:R-:W-:Y:S01]  /*02e0*/  IMAD.SHL.U32 R19, R17.reuse, 0x8, RZ ;  /* 0x0000000811137824 */ /* 0x048fe200078e00ff */
[----:B------:R-:W-:Y:S01]  /*02f0*/  SHF.R.U32.HI R25, RZ, 0x2, R17 ;  /* 0x00000002ff197819 */ /* 0x000fe20000011611 */
[----:B0-----:R-:W-:Y:S01]  /*0300*/  UPRMT UR4, UR5, 0x654, UR4 ;  /* 0x0000065405047896 */ /* 0x001fe20008000004 */
[----:B------:R-:W-:Y:S02]  /*0310*/  IMAD.SHL.U32 R33, R17, 0x8, RZ ;  /* 0x0000000811217824 */ /* 0x000fe400078e00ff */
[----:B------:R-:W-:-:S02]  /*0320*/  LOP3.LUT R19, R14, 0x18, R19, 0xf8, !PT ;  /* 0x000000180e137812 */ /* 0x000fc400078ef813 */
[----:B------:R-:W-:Y:S02]  /*0330*/  SGXT.U32 R25, R25, 0x5 ;  /* 0x000000051919781a */ /* 0x000fe40000000000 */
[----:B------:R-:W-:Y:S02]  /*0340*/  SHF.R.S32.HI R0, RZ, 0x1f, R19 ;  /* 0x0000001fff007819 */ /* 0x000fe40000011413 */
[----:B------:R-:W-:Y:S02]  /*0350*/  LOP3.LUT R25, R16, R25, RZ, 0xfc, !PT ;  /* 0x0000001910197212 */ /* 0x000fe400078efcff */
[----:B------:R-:W-:Y:S02]  /*0360*/  LEA.HI R0, R0, R19, RZ, 0x6 ;  /* 0x0000001300007211 */ /* 0x000fe400078f30ff */
[----:B------:R-:W-:Y:S02]  /*0370*/  ISETP.GE.AND P0, PT, R25, 0x844, PT ;  /* 0x000008441900780c */ /* 0x000fe40003f06270 */
[----:B------:R-:W-:-:S02]  /*0380*/  LOP3.LUT R12, R0, 0xffffffc0, RZ, 0xc0, !PT ;  /* 0xffffffc0000c7812 */ /* 0x000fc400078ec0ff */
[----:B-1----:R-:W-:Y:S02]  /*0390*/  SHF.R.S32.HI R3, RZ, 0x6, R0 ;  /* 0x00000006ff037819 */ /* 0x002fe40000011400 */
[C---:B------:R-:W-:Y:S01]  /*03a0*/  ISETP.LT.AND P0, PT, R19.reuse, 0x100, !P0 ;  /* 0x000001001300780c */ /* 0x040fe20004701270 */
[----:B------:R-:W-:Y:S01]  /*03b0*/  IMAD.IADD R12, R19, 0x1, -R12 ;  /* 0x00000001130c7824 */ /* 0x000fe200078e0a0c */
[----:B------:R-:W-:Y:S02]  /*03c0*/  LOP3.LUT R33, R33, 0x3f8, RZ, 0xc0, !PT ;  /* 0x000003f821217812 */ /* 0x000fe400078ec0ff */
[----:B------:R-:W-:Y:S01]  /*03d0*/  P2R R27, PR, RZ, 0x1 ;  /* 0x00000001ff1b7803 */ /* 0x000fe20000000000 */
[----:B------:R-:W-:Y:S01]  /*03e0*/  IMAD R2, R25, 0x40, R12 ;  /* 0x0000004019027824 */ /* 0x000fe200078e020c */
[----:B------:R-:W-:Y:S01]  /*03f0*/  LOP3.LUT R14, R14, 0x1c, R15, 0xf8, !PT ;  /* 0x0000001c0e0e7812 */ /* 0x000fe200078ef80f */
[----:B------:R-:W-:Y:S02]  /*0400*/  IMAD.SHL.U32 R12, R17, 0x80, RZ ;  /* 0x00000080110c7824 */ /* 0x000fe400078e00ff */
[----:B------:R-:W-:-:S03]  /*0410*/  IMAD R3, R3, 0x21100, R2 ;  /* 0x0002110003037824 */ /* 0x000fc600078e0202 */
[----:B------:R-:W-:-:S04]  /*0420*/  LOP3.LUT R12, R12, 0x380, RZ, 0xc0, !PT ;  /* 0x000003800c0c7812 */ /* 0x000fc800078ec0ff */
[C---:B------:R-:W-:Y:S02]  /*0430*/  LOP3.LUT R22, R12.reuse, 0x20, RZ, 0xfc, !PT ;  /* 0x000000200c167812 */ /* 0x040fe400078efcff */
[C---:B------:R-:W-:Y:S02]  /*0440*/  LOP3.LUT R24, R12.reuse, 0x40, RZ, 0xfc, !PT ;  /* 0x000000400c187812 */ /* 0x040fe400078efcff */
[C---:B------:R-:W-:Y:S02]  /*0450*/  LOP3.LUT R26, R12.reuse, 0x60, RZ, 0xfc, !PT ;  /* 0x000000600c1a7812 */ /* 0x040fe400078efcff */
[----:B------:R-:W-:Y:S02]  /*0460*/  LOP3.LUT R23, R12, R13, RZ, 0xfc, !PT ;  /* 0x0000000d0c177212 */ /* 0x000fe400078efcff */
[----:B------:R-:W-:Y:S02]  /*0470*/  SHF.R.U32.HI R22, RZ, 0x5, R22 ;  /* 0x00000005ff167819 */ /* 0x000fe40000011616 */
[----:B------:R-:W-:-:S02]  /*0480*/  SHF.R.U32.HI R24, RZ, 0x5, R24 ;  /* 0x00000005ff187819 */ /* 0x000fc40000011618 */
[----:B------:R-:W-:Y:S01]  /*0490*/  SHF.R.U32.HI R26, RZ, 0x5, R26 ;  /* 0x00000005ff1a7819 */ /* 0x000fe2000001161a */
[--C-:B------:R-:W-:Y:S01]  /*04a0*/  IMAD R2, R22, 0x8, R23.reuse ;  /* 0x0000000816027824 */ /* 0x100fe200078e0217 */
[----:B------:R-:W-:Y:S01]  /*04b0*/  LEA.HI R0, R12, R23, RZ, 0x1e ;  /* 0x000000170c007211 */ /* 0x000fe200078ff0ff */
[--C-:B------:R-:W-:Y:S01]  /*04c0*/  IMAD R25, R24, 0x8, R23.reuse ;  /* 0x0000000818197824 */ /* 0x100fe200078e0217 */
[----:B------:R-:W-:Y:S01]  /*04d0*/  SHF.R.U32.HI R15, RZ, 0x3, R12 ;  /* 0x00000003ff0f7819 */ /* 0x000fe2000001160c */
[--C-:B------:R-:W-:Y:S02]  /*04e0*/  IMAD R29, R26, 0x8, R23.reuse ;  /* 0x000000081a1d7824 */ /* 0x100fe400078e0217 */
[--C-:B------:R-:W-:Y:S02]  /*04f0*/  IMAD R22, R22, 0x4, R23.reuse ;  /* 0x0000000416167824 */ /* 0x100fe400078e0217 */
[--C-:B------:R-:W-:Y:S02]  /*0500*/  IMAD R24, R24, 0x4, R23.reuse ;  /* 0x0000000418187824 */ /* 0x100fe400078e0217 */
[----:B------:R-:W-:Y:S01]  /*0510*/  IMAD R23, R26, 0x4, R23 ;  /* 0x000000041a177824 */ /* 0x000fe200078e0217 */
[----:B------:R-:W-:-:S02]  /*0520*/  LEA R22, R22, UR4, 0x2 ;  /* 0x0000000416167c11 */ /* 0x000fc4000f8e10ff */
[----:B------:R-:W-:Y:S02]  /*0530*/  LEA R24, R24, UR4, 0x2 ;  /* 0x0000000418187c11 */ /* 0x000fe4000f8e10ff */
[----:B------:R-:W-:Y:S02]  /*0540*/  LEA R23, R23, UR4, 0x2 ;  /* 0x0000000417177c11 */ /* 0x000fe4000f8e10ff */
[C---:B--2---:R-:W-:Y:S02]  /*0550*/  FSETP.GT.AND P6, PT, R21.reuse, -R8, PT ;  /* 0x800000081500720b */ /* 0x044fe40003fc4000 */
[C---:B------:R-:W-:Y:S01]  /*0560*/  FSETP.GT.AND P5, PT, R21.reuse, -R9, PT ;  /* 0x800000091500720b */ /* 0x040fe20003fa4000 */
[C---:B------:R-:W-:Y:S01]  /*0570*/  FADD R9, R21.reuse, R9 ;  /* 0x0000000915097221 */ /* 0x040fe20000000000 */
[C---:B------:R-:W-:Y:S01]  /*0580*/  FSETP.GT.AND P4, PT, R21.reuse, -R10, PT ;  /* 0x8000000a1500720b */ /* 0x040fe20003f84000 */
[C---:B------:R-:W-:Y:S01]  /*0590*/  FADD R10, R21.reuse, R10 ;  /* 0x0000000a150a7221 */ /* 0x040fe20000000000 */
[C---:B------:R-:W-:Y:S01]  /*05a0*/  FSETP.GT.AND P3, PT, R21.reuse, -R11, PT ;  /* 0x8000000b1500720b */ /* 0x040fe20003f64000 */
[----:B------:R-:W-:Y:S01]  /*05b0*/  FADD R11, R21, R11 ;  /* 0x0000000b150b7221 */ /* 0x000fe20000000000 */
[----:B------:R-:W-:-:S02]  /*05c0*/  SEL R19, RZ, 0x1, !P6 ;  /* 0x00000001ff137807 */ /* 0x000fc40007000000 */
[----:B------:R-:W-:Y:S02]  /*05d0*/  SEL R31, RZ, 0x1, !P5 ;  /* 0x00000001ff1f7807 */ /* 0x000fe40006800000 */
[----:B------:R-:W-:Y:S01]  /*05e0*/  SEL R18, RZ, 0x1, !P4 ;  /* 0x00000001ff127807 */ /* 0x000fe20006000000 */
[----:B------:R0:W-:Y:S01]  /*05f0*/  STS.U8 [R0+UR4], R19 ;  /* 0x0000001300007988 */ /* 0x0001e20008000004 */
[C---:B----4-:R-:W-:Y:S01]  /*0600*/  FSETP.GT.AND P2, PT, R20.reuse, -R4, PT ;  /* 0x800000041400720b */ /* 0x050fe20003f44000 */
[----:B------:R-:W-:Y:S01]  /*0610*/  @!P5 FMUL R9, R9, 0.0099999997764825820923 ;  /* 0x3c23d70a0909d820 */ /* 0x000fe20000400000 */
[----:B------:R-:W-:Y:S01]  /*0620*/  SEL R30, RZ, 0x1, !P3 ;  /* 0x00000001ff1e7807 */ /* 0x000fe20005800000 */
[----:B------:R1:W-:Y:S01]  /*0630*/  STS.U8 [R2+UR4+0x20], R31 ;  /* 0x0000201f02007988 */ /* 0x0003e20008000004 */
[----:B------:R-:W-:Y:S01]  /*0640*/  FSETP.GT.AND P1, PT, R20, -R5, PT ;  /* 0x800000051400720b */ /* 0x000fe20003f24000 */
[----:B------:R-:W-:Y:S01]  /*0650*/  @!P4 FMUL R10, R10, 0.0099999997764825820923 ;  /* 0x3c23d70a0a0ac820 */ /* 0x000fe20000400000 */
[----:B------:R-:W-:Y:S01]  /*0660*/  P2R R28, PR, RZ, 0x40 ;  /* 0x00000040ff1c7803 */ /* 0x000fe20000000000 */
[----:B------:R2:W-:Y:S01]  /*0670*/  STS.U8 [R25+UR4+0x40], R18 ;  /* 0x0000401219007988 */ /* 0x0005e20008000004 */
[C---:B------:R-:W-:Y:S01]  /*0680*/  FSETP.GT.AND P0, PT, R20.reuse, -R6, PT ;  /* 0x800000061400720b */ /* 0x040fe20003f04000 */
[----:B------:R-:W-:Y:S01]  /*0690*/  @!P3 FMUL R11, R11, 0.0099999997764825820923 ;  /* 0x3c23d70a0b0bb820 */ /* 0x000fe20000400000 */
[----:B------:R-:W-:Y:S01]  /*06a0*/  FSETP.GT.AND P6, PT, R20, -R7, PT ;  /* 0x800000071400720b */ /* 0x000fe20003fc4000 */
[----:B------:R3:W-:Y:S01]  /*06b0*/  STS.U8 [R29+UR4+0x60], R30 ;  /* 0x0000601e1d007988 */ /* 0x0007e20008000004 */
[----:B0-----:R-:W-:-:S02]  /*06c0*/  SEL R19, RZ, 0x1, !P2 ;  /* 0x00000001ff137807 */ /* 0x001fc40005000000 */
[----:B-1----:R-:W-:Y:S02]  /*06d0*/  SEL R31, RZ, 0x1, !P1 ;  /* 0x00000001ff1f7807 */ /* 0x002fe40004800000 */
[----:B------:R-:W-:Y:S01]  /*06e0*/  SEL R32, RZ, 0x1, !P0 ;  /* 0x00000001ff207807 */ /* 0x000fe20004000000 */
[----:B------:R-:W-:Y:S01]  /*06f0*/  STS.U8 [R0+UR4+0x10], R19 ;  /* 0x0000101300007988 */ /* 0x000fe20008000004 */
[----:B--2---:R-:W-:Y:S01]  /*0700*/  IMAD.SHL.U32 R18, R17, 0x2, RZ ;  /* 0x0000000211127824 */ /* 0x004fe200078e00ff */
[----:B---3--:R-:W-:Y:S02]  /*0710*/  SEL R30, RZ, 0x1, !P6 ;  /* 0x00000001ff1e7807 */ /* 0x008fe40007000000 */
[----:B------:R-:W-:Y:S02]  /*0720*/  STS.U8 [R2+UR4+0x30], R31 ;  /* 0x0000301f02007988 */ /* 0x000fe40008000004 */
[----:B------:R-:W-:Y:S02]  /*0730*/  LOP3.LUT R18, R18, 0xf8, RZ, 0xc0, !PT ;  /* 0x000000f812127812 */ /* 0x000fe400078ec0ff */
[----:B------:R0:W-:Y:S02]  /*0740*/  STS.U8 [R25+UR4+0x50], R32 ;  /* 0x0000502019007988 */ /* 0x0001e40008000004 */
[----:B------:R-:W-:-:S02]  /*0750*/  IADD3 R18, R18, UR4, R33 ;  /* 0x0000000412127c10 */ /* 0x000fc4000fffe021 */
[----:B------:R1:W-:Y:S01]  /*0760*/  STS.U8 [R29+UR4+0x70], R30 ;  /* 0x0000701e1d007988 */ /* 0x0003e20008000004 */
[----:B------:R-:W-:Y:S01]  /*0770*/  BAR.SYNC.DEFER_BLOCKING 0x0 ;  /* 0x0000000000007b1d */ /* 0x000fe20000010000 */
[----:B0-----:R-:W-:Y:S02]  /*0780*/  P2R R25, PR, RZ, 0x40 ;  /* 0x00000040ff197803 */ /* 0x001fe40000000000 */
[----:B-1----:R-:W-:-:S03]  /*0790*/  IADD3 R30, P6, R3, UR8, RZ ;  /* 0x00000008031e7c10 */ /* 0x002fc6000ffde0ff */
[----:B------:R-:W0:Y:S02]  /*07a0*/  LDS.64 R18, [R18] ;  /* 0x0000000012127984 */ /* 0x000e240000000a00 */
[C---:B0-----:R-:W-:Y:S02]  /*07b0*/  PRMT R0, R18.reuse, 0x7772, RZ ;  /* 0x0000777212007816 */ /* 0x041fe400000000ff */
[----:B------:R-:W-:-:S04]  /*07c0*/  PRMT R31, R18, 0x7771, RZ ;  /* 0x00007771121f7816 */ /* 0x000fc800000000ff */
[----:B------:R-:W-:Y:S02]  /*07d0*/  PRMT R2, R31, 0x5410, R0 ;  /* 0x000054101f027816 */ /* 0x000fe40000000000 */
[----:B------:R-:W-:Y:S02]  /*07e0*/  PRMT R0, R18, 0x7770, RZ ;  /* 0x0000777012007816 */ /* 0x000fe400000000ff */
[----:B------:R-:W-:Y:S02]  /*07f0*/  LOP3.LUT R2, R2, 0x10001, RZ, 0xc0, !PT ;  /* 0x0001000102027812 */ /* 0x000fe400078ec0ff */
[----:B------:R-:W-:Y:S02]  /*0800*/  LOP3.LUT R31, R0, 0x1, RZ, 0xc0, !PT ;  /* 0x00000001001f7812 */ /* 0x000fe400078ec0ff */
[C---:B------:R-:W-:Y:S02]  /*0810*/  LOP3.LUT R0, R2.reuse, 0xffff, RZ, 0xc0, !PT ;  /* 0x0000ffff02007812 */ /* 0x040fe400078ec0ff */
[----:B------:R-:W-:-:S02]  /*0820*/  PRMT R2, R2, 0x7732, RZ ;  /* 0x0000773202027816 */ /* 0x000fc400000000ff */
[----:B------:R-:W-:Y:S02]  /*0830*/  PRMT R0, R31, 0x3340, R0 ;  /* 0x000033401f007816 */ /* 0x000fe40000000000 */
[----:B------:R-:W-:Y:S01]  /*0840*/  LEA.HI.X.SX32 R31, R3, UR9, 0x1, P6 ;  /* 0x00000009031f7c11 */ /* 0x000fe2000b0f0eff */
[----:B------:R-:W-:Y:S01]  /*0850*/  FADD R3, R21, R8 ;  /* 0x0000000815037221 */ /* 0x000fe20000000000 */
[----:B------:R-:W-:Y:S02]  /*0860*/  ISETP.NE.AND P6, PT, R28, RZ, PT ;  /* 0x000000ff1c00720c */ /* 0x000fe40003fc5270 */
[----:B------:R-:W-:-:S11]  /*0870*/  PRMT R8, R19, 0x7770, RZ ;  /* 0x0000777013087816 */ /* 0x000fd600000000ff */
[----:B------:R-:W-:Y:S01]  /*0880*/  @!P6 FMUL R3, R3, 0.0099999997764825820923 ;  /* 0x3c23d70a0303e820 */ /* 0x000fe20000400000 */
[----:B------:R-:W-:Y:S02]  /*0890*/  ISETP.NE.AND P6, PT, R27, RZ, PT ;  /* 0x000000ff1b00720c */ /* 0x000fe40003fc5270 */
[----:B------:R-:W-:-:S04]  /*08a0*/  SHF.R.U32.HI R27, RZ, 0x18, R18 ;  /* 0x00000018ff1b7819 */ /* 0x000fc80000011612 */
[----:B------:R-:W-:-:S04]  /*08b0*/  SGXT.U32 R27, R27, 0x1 ;  /* 0x000000011b1b781a */ /* 0x000fc80000000000 */
[----:B------:R-:W-:Y:S02]  /*08c0*/  PRMT R27, R2, 0x3340, R27 ;  /* 0x00003340021b7816 */ /* 0x000fe4000000001b */
[----:B------:R-:W-:Y:S02]  /*08d0*/  SHF.R.U32.HI R2, RZ, 0x18, R19 ;  /* 0x00000018ff027819 */ /* 0x000fe40000011613 */
[----:B------:R-:W-:Y:S02]  /*08e0*/  PRMT R18, R0, 0x5410, R27 ;  /* 0x0000541000127816 */ /* 0x000fe4000000001b */
[C---:B------:R-:W-:Y:S02]  /*08f0*/  PRMT R0, R19.reuse, 0x7772, RZ ;  /* 0x0000777213007816 */ /* 0x040fe400000000ff */
[----:B------:R-:W-:Y:S02]  /*0900*/  PRMT R27, R19, 0x7771, RZ ;  /* 0x00007771131b7816 */ /* 0x000fe400000000ff */
[----:B------:R-:W-:-:S02]  /*0910*/  SGXT.U32 R2, R2, 0x1 ;  /* 0x000000010202781a */ /* 0x000fc40000000000 */
[----:B------:R-:W-:-:S04]  /*0920*/  PRMT R0, R27, 0x5410, R0 ;  /* 0x000054101b007816 */ /* 0x000fc80000000000 */
[----:B------:R-:W-:-:S04]  /*0930*/  LOP3.LUT R0, R0, 0x10001, RZ, 0xc0, !PT ;  /* 0x0001000100007812 */ /* 0x000fc800078ec0ff */
[C---:B------:R-:W-:Y:S02]  /*0940*/  PRMT R27, R0.reuse, 0x7732, RZ ;  /* 0x00007732001b7816 */ /* 0x040fe400000000ff */
[----:B------:R-:W-:Y:S02]  /*0950*/  LOP3.LUT R0, R0, 0xffff, RZ, 0xc0, !PT ;  /* 0x0000ffff00007812 */ /* 0x000fe400078ec0ff */
[----:B------:R-:W-:Y:S02]  /*0960*/  PRMT R19, R27, 0x3340, R2 ;  /* 0x000033401b137816 */ /* 0x000fe40000000002 */
[----:B------:R-:W-:Y:S01]  /*0970*/  LOP3.LUT R27, R8, 0x1, RZ, 0xc0, !PT ;  /* 0x00000001081b7812 */ /* 0x000fe200078ec0ff */
[----:B------:R-:W-:Y:S01]  /*0980*/  IMAD.SHL.U32 R8, R17, 0x4, RZ ;  /* 0x0000000411087824 */ /* 0x000fe200078e00ff */
[----:B------:R-:W-:Y:S02]  /*0990*/  SHF.R.U32.HI R2, RZ, 0x3, R17 ;  /* 0x00000003ff027819 */ /* 0x000fe40000011611 */
[----:B------:R-:W-:-:S02]  /*09a0*/  PRMT R0, R27, 0x3340, R0 ;  /* 0x000033401b007816 */ /* 0x000fc40000000000 */
[----:B------:R-:W-:Y:S02]  /*09b0*/  SGXT.U32 R2, R2, 0x4 ;  /* 0x000000040202781a */ /* 0x000fe40000000000 */
[----:B------:R-:W-:Y:S02]  /*09c0*/  PRMT R19, R0, 0x5410, R19 ;  /* 0x0000541000137816 */ /* 0x000fe40000000013 */
[----:B------:R-:W-:Y:S01]  /*09d0*/  LOP3.LUT R12, R15, R12, R2, 0xfe, !PT ;  /* 0x0000000c0f0c7212 */ /* 0x000fe200078efe02 */
[----:B------:R-:W-:Y:S01]  /*09e0*/  FADD R15, R20, R6 ;  /* 0x00000006140f7221 */ /* 0x000fe20000000000 */
[----:B------:R-:W-:Y:S01]  /*09f0*/  LOP3.LUT R0, R16, R13, RZ, 0xfc, !PT ;  /* 0x0000000d10007212 */ /* 0x000fe200078efcff */
[----:B------:R0:W-:Y:S01]  /*0a00*/  @P6 STG.E.64 desc[UR6][R30.64], R18 ;  /* 0x000000121e006986 */ /* 0x0001e2000c101b06 */
[----:B------:R-:W-:Y:S01]  /*0a10*/  BAR.SYNC.DEFER_BLOCKING 0x0 ;  /* 0x0000000000007b1d */ /* 0x000fe20000010000 */
[----:B------:R-:W-:Y:S01]  /*0a20*/  ISETP.NE.AND P6, PT, R25, RZ, PT ;  /* 0x000000ff1900720c */ /* 0x000fe20003fc5270 */
[----:B------:R-:W-:Y:S01]  /*0a30*/  @!P0 FMUL R15, R15, 0.0099999997764825820923 ;  /* 0x3c23d70a0f0f8820 */ /* 0x000fe20000400000 */
[----:B------:R-:W-:Y:S01]  /*0a40*/  LOP3.LUT R13, R16, 0x10, R13, 0xfe, !PT ;  /* 0x00000010100d7812 */ /* 0x000fe200078efe0d */
[----:B------:R-:W-:Y:S01]  /*0a50*/  FADD R16, R20, R7 ;  /* 0x0000000714107221 */ /* 0x000fe20000000000 */
[----:B------:R-:W-:-:S02]  /*0a60*/  SHF.R.U32.HI R17, RZ, 0x1, R17 ;  /* 0x00000001ff117819 */ /* 0x000fc40000011611 */
[----:B------:R-:W-:Y:S02]  /*0a70*/  LOP3.LUT R8, R8, 0x1fc, RZ, 0xc0, !PT ;  /* 0x000001fc08087812 */ /* 0x000fe400078ec0ff */
[----:B------:R-:W-:Y:S02]  /*0a80*/  LOP3.LUT R17, R17, 0x3c, RZ, 0xc0, !PT ;  /* 0x0000003c11117812 */ /* 0x000fe400078ec0ff */
[----:B0-----:R-:W-:Y:S01]  /*0a90*/  LEA R18, R12, UR4, 0x2 ;  /* 0x000000040c127c11 */ /* 0x001fe2000f8e10ff */
[C---:B------:R-:W-:Y:S01]  /*0aa0*/  FADD R12, R20.reuse, R5 ;  /* 0x00000005140c7221 */ /* 0x040fe20000000000 */
[----:B------:R-:W-:Y:S01]  /*0ab0*/  FADD R20, R20, R4 ;  /* 0x0000000414147221 */ /* 0x000fe20000000000 */
[----:B------:R-:W-:Y:S01]  /*0ac0*/  @!P6 FMUL R16, R16, 0.0099999997764825820923 ;  /* 0x3c23d70a1010e820 */ /* 0x000fe20000400000 */
[----:B------:R-:W-:Y:S02]  /*0ad0*/  IMAD.IADD R17, R8, 0x1, R17 ;  /* 0x0000000108117824 */ /* 0x000fe400078e0211 */
[----:B------:R-:W-:Y:S01]  /*0ae0*/  @!P1 FMUL R12, R12, 0.0099999997764825820923 ;  /* 0x3c23d70a0c0c9820 */ /* 0x000fe20000400000 */
[----:B------:R-:W-:Y:S01]  /*0af0*/  @!P2 FMUL R20, R20, 0.0099999997764825820923 ;  /* 0x3c23d70a1414a820 */ /* 0x000fe20000400000 */
[----:B------:R-:W-:-:S02]  /*0b00*/  ISETP.GE.AND P0, PT, R14, 0x100, PT ;  /* 0x000001000e00780c */ /* 0x000fc40003f06270 */
[----:B------:R-:W-:Y:S02]  /*0b10*/  LEA R4, R17, UR4, 0x2 ;  /* 0x0000000411047c11 */ /* 0x000fe4000f8e10ff */
[----:B------:R-:W-:Y:S01]  /*0b20*/  ISETP.LT.AND P1, PT, R0, 0x844, !P0 ;  /* 0x000008440000780c */ /* 0x000fe20004721270 */
[----:B------:R0:W-:Y:S01]  /*0b30*/  STS [R18], R3 ;  /* 0x0000000312007388 */ /* 0x0001e20000000800 */
[----:B------:R-:W-:-:S03]  /*0b40*/  ISETP.LT.AND P0, PT, R13, 0x844, !P0 ;  /* 0x000008440d00780c */ /* 0x000fc60004701270 */
[----:B------:R1:W-:Y:S04]  /*0b50*/  STS [R22+0x80], R9 ;  /* 0x0000800916007388 */ /* 0x0003e80000000800 */
[----:B------:R-:W-:Y:S01]  /*0b60*/  STS [R24+0x100], R10 ;  /* 0x0001000a18007388 */ /* 0x000fe20000000800 */
[----:B0-----:R-:W0:Y:S03]  /*0b70*/  LDC.64 R2, c[0x0][0x228] ;  /* 0x00008a00ff027b82 */ /* 0x001e260000000a00 */
[----:B------:R2:W-:Y:S01]  /*0b80*/  STS [R23+0x180], R11 ;  /* 0x0001800b17007388 */ /* 0x0005e20000000800 */
[----:B-1----:R-:W-:-:S03]  /*0b90*/  SHF.R.S32.HI R9, RZ, 0x1f, R14 ;  /* 0x0000001fff097819 */ /* 0x002fc6000001140e */
[----:B------:R-:W-:Y:S01]  /*0ba0*/  STS [R18+0x40], R20 ;  /* 0x0000401412007388 */ /* 0x000fe20000000800 */
[----:B------:R-:W-:-:S03]  /*0bb0*/  LEA.HI R9, R9, R14, RZ, 0x6 ;  /* 0x0000000e09097211 */ /* 0x000fc600078f30ff */
[----:B------:R-:W-:Y:S01]  /*0bc0*/  STS [R22+0xc0], R12 ;  /* 0x0000c00c16007388 */ /* 0x000fe20000000800 */
[----:B--2---:R-:W-:-:S03]  /*0bd0*/  LOP3.LUT R11, R9, 0xffffffc0, RZ, 0xc0, !PT ;  /* 0xffffffc0090b7812 */ /* 0x004fc600078ec0ff */
[----:B------:R-:W-:Y:S01]  /*0be0*/  STS [R24+0x140], R15 ;  /* 0x0001400f18007388 */ /* 0x000fe20000000800 */
[----:B------:R-:W-:Y:S01]  /*0bf0*/  SHF.R.S32.HI R9, RZ, 0x6, R9 ;  /* 0x00000006ff097819 */ /* 0x000fe20000011409 */
[----:B------:R-:W-:Y:S02]  /*0c00*/  IMAD.IADD R10, R14, 0x1, -R11 ;  /* 0x000000010e0a7824 */ /* 0x000fe400078e0a0b */
[----:B------:R-:W-:Y:S01]  /*0c10*/  STS [R23+0x1c0], R16 ;  /* 0x0001c01017007388 */ /* 0x000fe20000000800 */
[----:B------:R-:W-:Y:S01]  /*0c20*/  LOP3.LUT R11, R8, 0x200, RZ, 0xfc, !PT ;  /* 0x00000200080b7812 */ /* 0x000fe200078efcff */
[----:B------:R-:W-:Y:S01]  /*0c30*/  IMAD R10, R9, 0x21100, R10 ;  /* 0x00021100090a7824 */ /* 0x000fe200078e020a */
[----:B------:R-:W-:Y:S02]  /*0c40*/  BAR.SYNC.DEFER_BLOCKING 0x0 ;  /* 0x0000000000007b1d */ /* 0x000fe40000010000 */
[----:B------:R-:W-:Y:S01]  /*0c50*/  SHF.R.U32.HI R11, RZ, 0x3, R11 ;  /* 0x00000003ff0b7819 */ /* 0x000fe2000001160b */
[----:B------:R-:W-:-:S03]  /*0c60*/  IMAD R9, R0, 0x40, R10 ;  /* 0x0000004000097824 */ /* 0x000fc600078e020a */
[----:B------:R-:W-:-:S05]  /*0c70*/  LOP3.LUT R11, R11, 0x7c, RZ, 0xc0, !PT ;  /* 0x0000007c0b0b7812 */ /* 0x000fca00078ec0ff */
[----:B------:R-:W-:Y:S02]  /*0c80*/  IMAD.IADD R11, R8, 0x1, R11 ;  /* 0x00000001080b7824 */ /* 0x000fe400078e020b */
[----:B0-----:R-:W-:-:S03]  /*0c90*/  IMAD.WIDE R8, R9, 0x4, R2 ;  /* 0x0000000409087825 */ /* 0x001fc600078e0202 */
[----:B------:R-:W-:Y:S01]  /*0ca0*/  LEA R11, R11, UR4, 0x2 ;  /* 0x000000040b0b7c11 */ /* 0x000fe2000f8e10ff */
[----:B------:R-:W0:Y:S04]  /*0cb0*/  LDS.128 R4, [R4] ;  /* 0x0000000004047984 */ /* 0x000e280000000c00 */
[----:B0-----:R0:W-:Y:S02]  /*0cc0*/  @P1 STG.E.128 desc[UR6][R8.64], R4 ;  /* 0x0000000408001986 */ /* 0x0011e4000c101d06 */
[----:B0-----:R-:W-:Y:S05]  /*0cd0*/  @!P0 EXIT ;  /* 0x000000000000894d */ /* 0x001fea0003800000 */
[----:B0-----:R-:W0:Y:S01]  /*0ce0*/  LDS.128 R4, [R11+0x800] ;  /* 0x000800000b047984 */ /* 0x001e220000000c00 */
[----:B------:R-:W-:-:S04]  /*0cf0*/  IMAD R13, R13, 0x40, R10 ;  /* 0x000000400d0d7824 */ /* 0x000fc800078e020a */
[----:B------:R-:W-:-:S05]  /*0d00*/  IMAD.WIDE R2, R13, 0x4, R2 ;  /* 0x000000040d027825 */ /* 0x000fca00078e0202 */
[----:B0-----:R-:W-:Y:S01]  /*0d10*/  STG.E.128 desc[UR6][R2.64], R4 ;  /* 0x0000000402007986 */ /* 0x001fe2000c101d06 */
[----:B------:R-:W-:Y:S05]  /*0d20*/  EXIT ;  /* 0x000000000000794d */ /* 0x000fea0003800000 */
.L_x_0:
[----:B------:R-:W-:-:S00]  /*0d30*/  BRA `(.L_x_0) ;  /* 0xfffffffc00fc7947 */ /* 0x000fc0000383ffff */
[----:B------:R-:W-:-:S00]  /*0d40*/  NOP ;  /* 0x0000000000007918 */ /* 0x000fc00000000000 */
        /* <DEDUP_REMOVED lines=11> */
.L_x_1:


//--------------------- .nv.shared.triton_poi_fused_convolution_leaky_relu_4 --------------------------
	.section	.nv.shared.triton_poi_fused_convolution_leaky_relu_4,"aw",@nobits
	.sectionflags	@""
	.align	16
	.zero		1024


//--------------------- .nv.constant0.triton_poi_fused_convolution_leaky_relu_4 --------------------------
	.section	.nv.constant0.triton_poi_fused_convolution_leaky_relu_4,"a",@progbits
	.sectionflags	@""
	.align	4
.nv.constant0.triton_poi_fused_convolution_leaky_relu_4:
	.zero		568
